//
// Generated by NVIDIA NVVM Compiler
//
// Compiler Build ID: CL-36424714
// Cuda compilation tools, release 13.0, V13.0.88
// Based on NVVM 20.0.0
//

.version 9.0
.target sm_100
.address_size 64

	// .globl	_Z9ID2kernelPfiPiiiiS0_S_

.visible .entry _Z9ID2kernelPfiPiiiiS0_S_(
	.param .u64 .ptr .align 1 _Z9ID2kernelPfiPiiiiS0_S__param_0,
	.param .u32 _Z9ID2kernelPfiPiiiiS0_S__param_1,
	.param .u64 .ptr .align 1 _Z9ID2kernelPfiPiiiiS0_S__param_2,
	.param .u32 _Z9ID2kernelPfiPiiiiS0_S__param_3,
	.param .u32 _Z9ID2kernelPfiPiiiiS0_S__param_4,
	.param .u32 _Z9ID2kernelPfiPiiiiS0_S__param_5,
	.param .u64 .ptr .align 1 _Z9ID2kernelPfiPiiiiS0_S__param_6,
	.param .u64 .ptr .align 1 _Z9ID2kernelPfiPiiiiS0_S__param_7
)
{
	.reg .pred 	%p<18>;
	.reg .b32 	%r<66>;
	.reg .b32 	%f<118>;
	.reg .b64 	%rd<38>;

	ld.param.u64 	%rd12, [_Z9ID2kernelPfiPiiiiS0_S__param_0];
	ld.param.u32 	%r38, [_Z9ID2kernelPfiPiiiiS0_S__param_1];
	ld.param.u64 	%rd9, [_Z9ID2kernelPfiPiiiiS0_S__param_2];
	ld.param.u32 	%r39, [_Z9ID2kernelPfiPiiiiS0_S__param_3];
	ld.param.u32 	%r41, [_Z9ID2kernelPfiPiiiiS0_S__param_4];
	ld.param.u32 	%r40, [_Z9ID2kernelPfiPiiiiS0_S__param_5];
	ld.param.u64 	%rd10, [_Z9ID2kernelPfiPiiiiS0_S__param_6];
	ld.param.u64 	%rd11, [_Z9ID2kernelPfiPiiiiS0_S__param_7];
	cvta.to.global.u64 	%rd1, %rd12;
	mov.u32 	%r42, %ctaid.x;
	mov.u32 	%r43, %ntid.x;
	mov.u32 	%r44, %tid.x;
	mad.lo.s32 	%r1, %r42, %r43, %r44;
	setp.ge.s32 	%p1, %r1, %r41;
	mov.f32 	%f116, 0f00000000;
	@%p1 bra 	$L__BB0_14;
	cvta.to.global.u64 	%rd13, %rd9;
	mul.wide.s32 	%rd14, %r1, 4;
	add.s64 	%rd15, %rd13, %rd14;
	ld.global.u32 	%r45, [%rd15];
	div.s32 	%r59, %r45, %r38;
	mul.lo.s32 	%r46, %r59, %r38;
	sub.s32 	%r3, %r45, %r46;
	shl.b32 	%r4, %r40, 3;
	setp.ge.s32 	%p2, %r4, %r39;
	@%p2 bra 	$L__BB0_12;
	shl.b32 	%r5, %r40, 2;
	add.s32 	%r6, %r3, %r39;
	setp.ge.s32 	%p3, %r5, %r39;
	shl.b32 	%r7, %r40, 1;
	@%p3 bra 	$L__BB0_12;
	add.s32 	%r8, %r3, %r5;
	add.s32 	%r47, %r8, 4;
	max.s32 	%r48, %r47, %r6;
	not.b32 	%r49, %r3;
	add.s32 	%r50, %r48, %r49;
	sub.s32 	%r9, %r50, %r5;
	and.b32  	%r10, %r9, 12;
	mul.wide.s32 	%rd2, %r7, 4;
	add.s32 	%r11, %r59, %r39;
	add.s32 	%r58, %r59, %r4;
	mov.f32 	%f116, 0f00000000;
	add.s64 	%rd24, %rd1, 32;
$L__BB0_4:
	setp.eq.s32 	%p4, %r10, 12;
	mul.lo.s32 	%r15, %r59, %r38;
	mul.lo.s32 	%r16, %r58, %r38;
	mov.u32 	%r65, %r3;
	@%p4 bra 	$L__BB0_8;
	add.s32 	%r65, %r3, 4;
	setp.eq.s32 	%p5, %r10, 0;
	add.s32 	%r51, %r3, %r15;
	mul.wide.s32 	%rd16, %r51, 4;
	add.s64 	%rd3, %rd1, %rd16;
	ld.global.f32 	%f15, [%rd3];
	add.s32 	%r52, %r3, %r16;
	mul.wide.s32 	%rd17, %r52, 4;
	add.s64 	%rd4, %rd1, %rd17;
	ld.global.f32 	%f16, [%rd4];
	mul.wide.s32 	%rd18, %r7, 4;
	add.s64 	%rd5, %rd3, %rd18;
	ld.global.f32 	%f17, [%rd5];
	add.s64 	%rd6, %rd4, %rd18;
	ld.global.f32 	%f18, [%rd6];
	add.s32 	%r53, %r8, %r15;
	mul.wide.s32 	%rd19, %r53, 4;
	add.s64 	%rd7, %rd1, %rd19;
	ld.global.f32 	%f19, [%rd7];
	add.s32 	%r54, %r8, %r16;
	mul.wide.s32 	%rd20, %r54, 4;
	add.s64 	%rd8, %rd1, %rd20;
	ld.global.f32 	%f20, [%rd8];
	add.f32 	%f21, %f17, %f17;
	add.f32 	%f22, %f18, %f18;
	sub.f32 	%f23, %f21, %f22;
	sub.f32 	%f24, %f23, %f15;
	add.f32 	%f25, %f20, %f24;
	add.f32 	%f26, %f16, %f25;
	sub.f32 	%f27, %f26, %f19;
	setp.gt.f32 	%p6, %f27, %f116;
	selp.f32 	%f116, %f27, %f116, %p6;
	@%p5 bra 	$L__BB0_8;
	add.s32 	%r65, %r3, 8;
	setp.eq.s32 	%p7, %r10, 4;
	ld.global.f32 	%f28, [%rd3+16];
	ld.global.f32 	%f29, [%rd4+16];
	ld.global.f32 	%f30, [%rd5+16];
	ld.global.f32 	%f31, [%rd6+16];
	ld.global.f32 	%f32, [%rd7+16];
	ld.global.f32 	%f33, [%rd8+16];
	add.f32 	%f34, %f30, %f30;
	add.f32 	%f35, %f31, %f31;
	sub.f32 	%f36, %f34, %f35;
	sub.f32 	%f37, %f36, %f28;
	add.f32 	%f38, %f33, %f37;
	add.f32 	%f39, %f29, %f38;
	sub.f32 	%f40, %f39, %f32;
	setp.gt.f32 	%p8, %f40, %f116;
	selp.f32 	%f116, %f40, %f116, %p8;
	@%p7 bra 	$L__BB0_8;
	add.s32 	%r65, %r3, 12;
	ld.global.f32 	%f41, [%rd3+32];
	ld.global.f32 	%f42, [%rd4+32];
	ld.global.f32 	%f43, [%rd5+32];
	ld.global.f32 	%f44, [%rd6+32];
	ld.global.f32 	%f45, [%rd7+32];
	ld.global.f32 	%f46, [%rd8+32];
	add.f32 	%f47, %f43, %f43;
	add.f32 	%f48, %f44, %f44;
	sub.f32 	%f49, %f47, %f48;
	sub.f32 	%f50, %f49, %f41;
	add.f32 	%f51, %f46, %f50;
	add.f32 	%f52, %f42, %f51;
	sub.f32 	%f53, %f52, %f45;
	setp.gt.f32 	%p9, %f53, %f116;
	selp.f32 	%f116, %f53, %f116, %p9;
$L__BB0_8:
	setp.lt.u32 	%p10, %r9, 12;
	@%p10 bra 	$L__BB0_11;
	add.s32 	%r64, %r5, %r65;
	add.s32 	%r63, %r65, %r15;
	add.s32 	%r62, %r64, %r15;
	add.s32 	%r61, %r64, %r16;
	add.s32 	%r60, %r65, %r16;
$L__BB0_10:
	mul.wide.s32 	%rd21, %r63, 4;
	add.s64 	%rd22, %rd1, %rd21;
	mul.wide.s32 	%rd23, %r62, 4;
	add.s64 	%rd25, %rd24, %rd23;
	mul.wide.s32 	%rd26, %r61, 4;
	add.s64 	%rd27, %rd24, %rd26;
	mul.wide.s32 	%rd28, %r60, 4;
	add.s64 	%rd29, %rd24, %rd28;
	ld.global.f32 	%f54, [%rd22];
	ld.global.f32 	%f55, [%rd29+-32];
	add.s64 	%rd30, %rd22, %rd2;
	ld.global.f32 	%f56, [%rd30];
	add.s64 	%rd31, %rd29, %rd2;
	ld.global.f32 	%f57, [%rd31+-32];
	ld.global.f32 	%f58, [%rd25+-32];
	ld.global.f32 	%f59, [%rd27+-32];
	add.f32 	%f60, %f56, %f56;
	add.f32 	%f61, %f57, %f57;
	sub.f32 	%f62, %f60, %f61;
	sub.f32 	%f63, %f62, %f54;
	add.f32 	%f64, %f59, %f63;
	add.f32 	%f65, %f55, %f64;
	sub.f32 	%f66, %f65, %f58;
	setp.gt.f32 	%p11, %f66, %f116;
	selp.f32 	%f67, %f66, %f116, %p11;
	ld.global.f32 	%f68, [%rd22+16];
	ld.global.f32 	%f69, [%rd29+-16];
	ld.global.f32 	%f70, [%rd30+16];
	ld.global.f32 	%f71, [%rd31+-16];
	ld.global.f32 	%f72, [%rd25+-16];
	ld.global.f32 	%f73, [%rd27+-16];
	add.f32 	%f74, %f70, %f70;
	add.f32 	%f75, %f71, %f71;
	sub.f32 	%f76, %f74, %f75;
	sub.f32 	%f77, %f76, %f68;
	add.f32 	%f78, %f73, %f77;
	add.f32 	%f79, %f69, %f78;
	sub.f32 	%f80, %f79, %f72;
	setp.gt.f32 	%p12, %f80, %f67;
	selp.f32 	%f81, %f80, %f67, %p12;
	ld.global.f32 	%f82, [%rd22+32];
	ld.global.f32 	%f83, [%rd29];
	ld.global.f32 	%f84, [%rd30+32];
	ld.global.f32 	%f85, [%rd31];
	ld.global.f32 	%f86, [%rd25];
	ld.global.f32 	%f87, [%rd27];
	add.f32 	%f88, %f84, %f84;
	add.f32 	%f89, %f85, %f85;
	sub.f32 	%f90, %f88, %f89;
	sub.f32 	%f91, %f90, %f82;
	add.f32 	%f92, %f87, %f91;
	add.f32 	%f93, %f83, %f92;
	sub.f32 	%f94, %f93, %f86;
	setp.gt.f32 	%p13, %f94, %f81;
	selp.f32 	%f95, %f94, %f81, %p13;
	ld.global.f32 	%f96, [%rd22+48];
	ld.global.f32 	%f97, [%rd29+16];
	ld.global.f32 	%f98, [%rd30+48];
	ld.global.f32 	%f99, [%rd31+16];
	ld.global.f32 	%f100, [%rd25+16];
	ld.global.f32 	%f101, [%rd27+16];
	add.f32 	%f102, %f98, %f98;
	add.f32 	%f103, %f99, %f99;
	sub.f32 	%f104, %f102, %f103;
	sub.f32 	%f105, %f104, %f96;
	add.f32 	%f106, %f101, %f105;
	add.f32 	%f107, %f97, %f106;
	sub.f32 	%f108, %f107, %f100;
	setp.gt.f32 	%p14, %f108, %f95;
	selp.f32 	%f116, %f108, %f95, %p14;
	add.s32 	%r64, %r64, 16;
	add.s32 	%r63, %r63, 16;
	add.s32 	%r62, %r62, 16;
	add.s32 	%r61, %r61, 16;
	add.s32 	%r60, %r60, 16;
	setp.lt.s32 	%p15, %r64, %r6;
	@%p15 bra 	$L__BB0_10;
$L__BB0_11:
	add.s32 	%r59, %r59, 4;
	add.s32 	%r58, %r59, %r4;
	setp.lt.s32 	%p16, %r58, %r11;
	@%p16 bra 	$L__BB0_4;
$L__BB0_12:
	mul.lo.s32 	%r55, %r40, %r40;
	shl.b32 	%r56, %r55, 5;
	cvt.rn.f32.s32 	%f109, %r56;
	div.rn.f32 	%f110, %f116, %f109;
	cvta.to.global.u64 	%rd32, %rd11;
	mul.wide.s32 	%rd33, %r1, 4;
	add.s64 	%rd34, %rd32, %rd33;
	st.global.f32 	[%rd34], %f110;
	setp.leu.f32 	%p17, %f110, 0f3DA3D70A;
	@%p17 bra 	$L__BB0_14;
	cvta.to.global.u64 	%rd35, %rd10;
	add.s64 	%rd37, %rd35, %rd33;
	mov.b32 	%r57, 1;
	st.global.u32 	[%rd37], %r57;
$L__BB0_14:
	ret;

}


// ===== COMPILED SASS (sm_100) =====

	.target	sm_100

	.elftype	@"ET_EXEC"


//--------------------- .note.nv.tkinfo           --------------------------
	.section	.note.nv.tkinfo,"",@"SHT_NOTE"
	.sectionflags	@"SHF_NOTE_NV_TKINFO"
	.tkinfo
        /*0018*/ 	.word	0x00000002
        /*0030*/ 	.string	""
        /*0030*/ 	.string	"ptxas"
        /*0030*/ 	.string	"Cuda compilation tools, release 13.0, V13.0.88"
        /*0030*/ 	.string	"Build cuda_13.0.r13.0/compiler.36424714_0"
        /*0030*/ 	.string	"-arch sm_100 -m 64 "



//--------------------- .note.nv.cuinfo           --------------------------
	.section	.note.nv.cuinfo,"",@"SHT_NOTE"
	.sectionflags	@"SHF_NOTE_NV_CUINFO"
        /*0018*/ 	.short	0x0002
        /*001a*/ 	.short	0x0064
        /*001c*/ 	.short	0x0082
	.zero		2


//--------------------- .nv.info                  --------------------------
	.section	.nv.info,"",@"SHT_CUDA_INFO"
	.align	4


	//----- nvinfo : EIATTR_REGCOUNT
	.align		4
        /*0000*/ 	.byte	0x04, 0x2f
        /*0002*/ 	.short	(.L_1 - .L_0)
	.align		4
.L_0:
        /*0004*/ 	.word	index@(_Z9ID2kernelPfiPiiiiS0_S_)
        /*0008*/ 	.word	0x00000028


	//----- nvinfo : EIATTR_FRAME_SIZE
	.align		4
.L_1:
        /*000c*/ 	.byte	0x04, 0x11
        /*000e*/ 	.short	(.L_3 - .L_2)
	.align		4
.L_2:
        /*0010*/ 	.word	index@($__internal_0_$__cuda_sm3x_div_rn_noftz_f32_slowpath)
        /*0014*/ 	.word	0x00000000


	//----- nvinfo : EIATTR_FRAME_SIZE
	.align		4
.L_3:
        /*0018*/ 	.byte	0x04, 0x11
        /*001a*/ 	.short	(.L_5 - .L_4)
	.align		4
.L_4:
        /*001c*/ 	.word	index@(_Z9ID2kernelPfiPiiiiS0_S_)
        /*0020*/ 	.word	0x00000000


	//----- nvinfo : EIATTR_MIN_STACK_SIZE
	.align		4
.L_5:
        /*0024*/ 	.byte	0x04, 0x12
        /*0026*/ 	.short	(.L_7 - .L_6)
	.align		4
.L_6:
        /*0028*/ 	.word	index@(_Z9ID2kernelPfiPiiiiS0_S_)
        /*002c*/ 	.word	0x00000000
.L_7:


//--------------------- .nv.compat                --------------------------
	.section	.nv.compat,"",@"SHT_CUDA_COMPAT_INFO"
	.align	4
        /*0000*/ 	.byte	0x02, 0x09, 0x00, 0x00, 0x02, 0x02, 0x01, 0x00, 0x02, 0x05, 0x05, 0x00, 0x03, 0x07, 0x01, 0x01
        /*0010*/ 	.byte	0x02, 0x03, 0x00, 0x00, 0x02, 0x06, 0x01, 0x00, 0x04, 0x0b, 0x08, 0x00, 0x01, 0x00, 0x00, 0x00
        /*0020*/ 	.byte	0x00, 0x00, 0x00, 0x00


//--------------------- .nv.info._Z9ID2kernelPfiPiiiiS0_S_ --------------------------
	.section	.nv.info._Z9ID2kernelPfiPiiiiS0_S_,"",@"SHT_CUDA_INFO"
	.sectionflags	@""
	.align	4


	//----- nvinfo : EIATTR_CUDA_API_VERSION
	.align		4
        /*0000*/ 	.byte	0x04, 0x37
        /*0002*/ 	.short	(.L_9 - .L_8)
.L_8:
        /*0004*/ 	.word	0x00000082


	//----- nvinfo : EIATTR_KPARAM_INFO
	.align		4
.L_9:
        /*0008*/ 	.byte	0x04, 0x17
        /*000a*/ 	.short	(.L_11 - .L_10)
.L_10:
        /*000c*/ 	.word	0x00000000
        /*0010*/ 	.short	0x0007
        /*0012*/ 	.short	0x0030
        /*0014*/ 	.byte	0x00, 0xf5, 0x21, 0x00


	//----- nvinfo : EIATTR_KPARAM_INFO
	.align		4
.L_11:
        /*0018*/ 	.byte	0x04, 0x17
        /*001a*/ 	.short	(.L_13 - .L_12)
.L_12:
        /*001c*/ 	.word	0x00000000
        /*0020*/ 	.short	0x0006
        /*0022*/ 	.short	0x0028
        /*0024*/ 	.byte	0x00, 0xf5, 0x21, 0x00


	//----- nvinfo : EIATTR_KPARAM_INFO
	.align		4
.L_13:
        /*0028*/ 	.byte	0x04, 0x17
        /*002a*/ 	.short	(.L_15 - .L_14)
.L_14:
        /*002c*/ 	.word	0x00000000
        /*0030*/ 	.short	0x0005
        /*0032*/ 	.short	0x0020
        /*0034*/ 	.byte	0x00, 0xf0, 0x11, 0x00


	//----- nvinfo : EIATTR_KPARAM_INFO
	.align		4
.L_15:
        /*0038*/ 	.byte	0x04, 0x17
        /*003a*/ 	.short	(.L_17 - .L_16)
.L_16:
        /*003c*/ 	.word	0x00000000
        /*0040*/ 	.short	0x0004
        /*0042*/ 	.short	0x001c
        /*0044*/ 	.byte	0x00, 0xf0, 0x11, 0x00


	//----- nvinfo : EIATTR_KPARAM_INFO
	.align		4
.L_17:
        /*0048*/ 	.byte	0x04, 0x17
        /*004a*/ 	.short	(.L_19 - .L_18)
.L_18:
        /*004c*/ 	.word	0x00000000
        /*0050*/ 	.short	0x0003
        /*0052*/ 	.short	0x0018
        /*0054*/ 	.byte	0x00, 0xf0, 0x11, 0x00


	//----- nvinfo : EIATTR_KPARAM_INFO
	.align		4
.L_19:
        /*0058*/ 	.byte	0x04, 0x17
        /*005a*/ 	.short	(.L_21 - .L_20)
.L_20:
        /*005c*/ 	.word	0x00000000
        /*0060*/ 	.short	0x0002
        /*0062*/ 	.short	0x0010
        /*0064*/ 	.byte	0x00, 0xf5, 0x21, 0x00


	//----- nvinfo : EIATTR_KPARAM_INFO
	.align		4
.L_21:
        /*0068*/ 	.byte	0x04, 0x17
        /*006a*/ 	.short	(.L_23 - .L_22)
.L_22:
        /*006c*/ 	.word	0x00000000
        /*0070*/ 	.short	0x0001
        /*0072*/ 	.short	0x0008
        /*0074*/ 	.byte	0x00, 0xf0, 0x11, 0x00


	//----- nvinfo : EIATTR_KPARAM_INFO
	.align		4
.L_23:
        /*0078*/ 	.byte	0x04, 0x17
        /*007a*/ 	.short	(.L_25 - .L_24)
.L_24:
        /*007c*/ 	.word	0x00000000
        /*0080*/ 	.short	0x0000
        /*0082*/ 	.short	0x0000
        /*0084*/ 	.byte	0x00, 0xf5, 0x21, 0x00


	//----- nvinfo : EIATTR_SPARSE_MMA_MASK
	.align		4
.L_25:
        /*0088*/ 	.byte	0x03, 0x50
        /*008a*/ 	.short	0x0000


	//----- nvinfo : EIATTR_MAXREG_COUNT
	.align		4
        /*008c*/ 	.byte	0x03, 0x1b
        /*008e*/ 	.short	0x00ff


	//----- nvinfo : EIATTR_MERCURY_ISA_VERSION
	.align		4
        /*0090*/ 	.byte	0x03, 0x5f
        /*0092*/ 	.short	0x0101


	//----- nvinfo : EIATTR_VRC_CTA_INIT_COUNT
	.align		4
        /*0094*/ 	.byte	0x02, 0x4a
	.zero		1
	.zero		1


	//----- nvinfo : EIATTR_EXIT_INSTR_OFFSETS
	.align		4
        /*0098*/ 	.byte	0x04, 0x1c
        /*009a*/ 	.short	(.L_27 - .L_26)


	//   ....[0]....
.L_26:
        /*009c*/ 	.word	0x00000070


	//   ....[1]....
        /*00a0*/ 	.word	0x00000f20


	//   ....[2]....
        /*00a4*/ 	.word	0x00000f70


	//----- nvinfo : EIATTR_CRS_STACK_SIZE
	.align		4
.L_27:
        /*00a8*/ 	.byte	0x04, 0x1e
        /*00aa*/ 	.short	(.L_29 - .L_28)
.L_28:
        /*00ac*/ 	.word	0x00000000


	//----- nvinfo : EIATTR_CBANK_PARAM_SIZE
	.align		4
.L_29:
        /*00b0*/ 	.byte	0x03, 0x19
        /*00b2*/ 	.short	0x0038


	//----- nvinfo : EIATTR_PARAM_CBANK
	.align		4
        /*00b4*/ 	.byte	0x04, 0x0a
        /*00b6*/ 	.short	(.L_31 - .L_30)
	.align		4
.L_30:
        /*00b8*/ 	.word	index@(.nv.constant0._Z9ID2kernelPfiPiiiiS0_S_)
        /*00bc*/ 	.short	0x0380
        /*00be*/ 	.short	0x0038


	//----- nvinfo : EIATTR_SW_WAR
	.align		4
.L_31:
        /*00c0*/ 	.byte	0x04, 0x36
        /*00c2*/ 	.short	(.L_33 - .L_32)
.L_32:
        /*00c4*/ 	.word	0x00000008
.L_33:


//--------------------- .nv.callgraph             --------------------------
	.section	.nv.callgraph,"",@"SHT_CUDA_CALLGRAPH"
	.align	4
	.sectionentsize	8
	.align		4
        /*0000*/ 	.word	0x00000000
	.align		4
        /*0004*/ 	.word	0xffffffff
	.align		4
        /*0008*/ 	.word	0x00000000
	.align		4
        /*000c*/ 	.word	0xfffffffe
	.align		4
        /*0010*/ 	.word	0x00000000
	.align		4
        /*0014*/ 	.word	0xfffffffd
	.align		4
        /*0018*/ 	.word	0x00000000
	.align		4
        /*001c*/ 	.word	0xfffffffc


//--------------------- .text._Z9ID2kernelPfiPiiiiS0_S_ --------------------------
	.section	.text._Z9ID2kernelPfiPiiiiS0_S_,"ax",@progbits
	.align	128
        .global         _Z9ID2kernelPfiPiiiiS0_S_
        .type           _Z9ID2kernelPfiPiiiiS0_S_,@function
        .size           _Z9ID2kernelPfiPiiiiS0_S_,(.L_x_21 - _Z9ID2kernelPfiPiiiiS0_S_)
        .other          _Z9ID2kernelPfiPiiiiS0_S_,@"STO_CUDA_ENTRY STV_DEFAULT"
_Z9ID2kernelPfiPiiiiS0_S_:
.text._Z9ID2kernelPfiPiiiiS0_S_:
[----:B------:R-:W-:Y:S01]  /*0000*/  LDC R1, c[0x0][0x37c] ;  /* 0x0000df00ff017b82 */ /* 0x000fe20000000800 */
[----:B------:R-:W0:Y:S07]  /*0010*/  S2R R3, SR_TID.X ;  /* 0x0000000000037919 */ /* 0x000e2e0000002100 */
[----:B------:R-:W0:Y:S01]  /*0020*/  S2UR UR4, SR_CTAID.X ;  /* 0x00000000000479c3 */ /* 0x000e220000002500 */
[----:B------:R-:W1:Y:S07]  /*0030*/  LDCU UR5, c[0x0][0x39c] ;  /* 0x00007380ff0577ac */ /* 0x000e6e0008000800 */
[----:B------:R-:W0:Y:S02]  /*0040*/  LDC R0, c[0x0][0x360] ;  /* 0x0000d800ff007b82 */ /* 0x000e240000000800 */
[----:B0-----:R-:W-:-:S05]  /*0050*/  IMAD R0, R0, UR4, R3 ;  /* 0x0000000400007c24 */ /* 0x001fca000f8e0203 */
[----:B-1----:R-:W-:-:S13]  /*0060*/  ISETP.GE.AND P0, PT, R0, UR5, PT ;  /* 0x0000000500007c0c */ /* 0x002fda000bf06270 */
[----:B------:R-:W-:Y:S05]  /*0070*/  @P0 EXIT ;  /* 0x000000000000094d */ /* 0x000fea0003800000 */
[----:B------:R-:W0:Y:S01]  /*0080*/  LDC.64 R2, c[0x0][0x390] ;  /* 0x0000e400ff027b82 */ /* 0x000e220000000a00 */
[----:B------:R-:W1:Y:S01]  /*0090*/  LDCU.64 UR6, c[0x0][0x358] ;  /* 0x00006b00ff0677ac */ /* 0x000e620008000a00 */
[----:B------:R-:W2:Y:S06]  /*00a0*/  LDCU UR8, c[0x0][0x398] ;  /* 0x00007300ff0877ac */ /* 0x000eac0008000800 */
[----:B------:R-:W3:Y:S08]  /*00b0*/  LDC R17, c[0x0][0x388] ;  /* 0x0000e200ff117b82 */ /* 0x000ef00000000800 */
[----:B------:R-:W4:Y:S01]  /*00c0*/  LDC R23, c[0x0][0x3a0] ;  /* 0x0000e800ff177b82 */ /* 0x000f220000000800 */
[----:B0-----:R-:W-:-:S06]  /*00d0*/  IMAD.WIDE R2, R0, 0x4, R2 ;  /* 0x0000000400027825 */ /* 0x001fcc00078e0202 */
[----:B-1----:R-:W5:Y:S01]  /*00e0*/  LDG.E R2, desc[UR6][R2.64] ;  /* 0x0000000602027981 */ /* 0x002f62000c1e1900 */
[----:B------:R-:W-:Y:S02]  /*00f0*/  MOV R26, RZ ;  /* 0x000000ff001a7202 */ /* 0x000fe40000000f00 */
[----:B---3--:R-:W-:-:S04]  /*0100*/  IABS R8, R17 ;  /* 0x0000001100087213 */ /* 0x008fc80000000000 */
[----:B------:R-:W0:Y:S01]  /*0110*/  I2F.RP R6, R8 ;  /* 0x0000000800067306 */ /* 0x000e220000209400 */
[----:B----4-:R-:W-:-:S07]  /*0120*/  SHF.L.U32 R16, R23, 0x3, RZ ;  /* 0x0000000317107819 */ /* 0x010fce00000006ff */
[----:B0-----:R-:W0:Y:S02]  /*0130*/  MUFU.RCP R6, R6 ;  /* 0x0000000600067308 */ /* 0x001e240000001000 */
[----:B0-----:R-:W-:-:S06]  /*0140*/  IADD3 R4, PT, PT, R6, 0xffffffe, RZ ;  /* 0x0ffffffe06047810 */ /* 0x001fcc0007ffe0ff */
[----:B------:R0:W1:Y:S02]  /*0150*/  F2I.FTZ.U32.TRUNC.NTZ R5, R4 ;  /* 0x0000000400057305 */ /* 0x000064000021f000 */
[----:B0-----:R-:W-:Y:S02]  /*0160*/  HFMA2 R4, -RZ, RZ, 0, 0 ;  /* 0x00000000ff047431 */ /* 0x001fe400000001ff */
[----:B-1----:R-:W-:-:S04]  /*0170*/  IMAD.MOV R7, RZ, RZ, -R5 ;  /* 0x000000ffff077224 */ /* 0x002fc800078e0a05 */
[----:B------:R-:W-:-:S04]  /*0180*/  IMAD R7, R7, R8, RZ ;  /* 0x0000000807077224 */ /* 0x000fc800078e02ff */
[----:B------:R-:W-:Y:S01]  /*0190*/  IMAD.HI.U32 R5, R5, R7, R4 ;  /* 0x0000000705057227 */ /* 0x000fe200078e0004 */
[----:B-----5:R-:W-:-:S05]  /*01a0*/  IABS R3, R2 ;  /* 0x0000000200037213 */ /* 0x020fca0000000000 */
[----:B------:R-:W-:-:S04]  /*01b0*/  IMAD.HI.U32 R5, R5, R3, RZ ;  /* 0x0000000305057227 */ /* 0x000fc800078e00ff */
[----:B------:R-:W-:-:S04]  /*01c0*/  IMAD.MOV R6, RZ, RZ, -R5 ;  /* 0x000000ffff067224 */ /* 0x000fc800078e0a05 */
[----:B------:R-:W-:-:S05]  /*01d0*/  IMAD R3, R8, R6, R3 ;  /* 0x0000000608037224 */ /* 0x000fca00078e0203 */
[----:B------:R-:W-:-:S13]  /*01e0*/  ISETP.GT.U32.AND P2, PT, R8, R3, PT ;  /* 0x000000030800720c */ /* 0x000fda0003f44070 */
[-C--:B------:R-:W-:Y:S01]  /*01f0*/  @!P2 IADD3 R3, PT, PT, R3, -R8.reuse, RZ ;  /* 0x800000080303a210 */ /* 0x080fe20007ffe0ff */
[----:B------:R-:W-:Y:S01]  /*0200*/  @!P2 VIADD R5, R5, 0x1 ;  /* 0x000000010505a836 */ /* 0x000fe20000000000 */
[----:B------:R-:W-:Y:S02]  /*0210*/  ISETP.NE.AND P2, PT, R17, RZ, PT ;  /* 0x000000ff1100720c */ /* 0x000fe40003f45270 */
[----:B------:R-:W-:Y:S02]  /*0220*/  ISETP.GE.U32.AND P0, PT, R3, R8, PT ;  /* 0x000000080300720c */ /* 0x000fe40003f06070 */
[----:B------:R-:W-:-:S04]  /*0230*/  LOP3.LUT R3, R2, R17, RZ, 0x3c, !PT ;  /* 0x0000001102037212 */ /* 0x000fc800078e3cff */
[----:B------:R-:W-:-:S07]  /*0240*/  ISETP.GE.AND P1, PT, R3, RZ, PT ;  /* 0x000000ff0300720c */ /* 0x000fce0003f26270 */
[----:B------:R-:W-:Y:S02]  /*0250*/  @P0 IADD3 R5, PT, PT, R5, 0x1, RZ ;  /* 0x0000000105050810 */ /* 0x000fe40007ffe0ff */
[----:B--2---:R-:W-:-:S04]  /*0260*/  ISETP.GE.AND P0, PT, R16, UR8, PT ;  /* 0x0000000810007c0c */ /* 0x004fc8000bf06270 */
[----:B------:R-:W-:Y:S01]  /*0270*/  @!P1 IMAD.MOV R5, RZ, RZ, -R5 ;  /* 0x000000ffff059224 */ /* 0x000fe200078e0a05 */
[----:B------:R-:W-:-:S05]  /*0280*/  @!P2 LOP3.LUT R5, RZ, R17, RZ, 0x33, !PT ;  /* 0x00000011ff05a212 */ /* 0x000fca00078e33ff */
[----:B------:R-:W-:-:S04]  /*0290*/  IMAD.MOV R3, RZ, RZ, -R5 ;  /* 0x000000ffff037224 */ /* 0x000fc800078e0a05 */
[----:B------:R-:W-:Y:S01]  /*02a0*/  IMAD R17, R17, R3, R2 ;  /* 0x0000000311117224 */ /* 0x000fe200078e0202 */
[----:B------:R-:W-:Y:S06]  /*02b0*/  @P0 BRA `(.L_x_0) ;  /* 0x0000000800c40947 */ /* 0x000fec0003800000 */
[----:B------:R-:W-:-:S05]  /*02c0*/  IMAD.SHL.U32 R18, R23, 0x4, RZ ;  /* 0x0000000417127824 */ /* 0x000fca00078e00ff */
[----:B------:R-:W-:-:S13]  /*02d0*/  ISETP.GE.AND P0, PT, R18, UR8, PT ;  /* 0x0000000812007c0c */ /* 0x000fda000bf06270 */
[----:B------:R-:W-:Y:S05]  /*02e0*/  @P0 BRA `(.L_x_0) ;  /* 0x0000000800b80947 */ /* 0x000fea0003800000 */
[----:B------:R-:W0:Y:S01]  /*02f0*/  LDCU.64 UR4, c[0x0][0x380] ;  /* 0x00007000ff0477ac */ /* 0x000e220008000a00 */
[C---:B------:R-:W-:Y:S01]  /*0300*/  IMAD.IADD R20, R17.reuse, 0x1, R18 ;  /* 0x0000000111147824 */ /* 0x040fe200078e0212 */
[----:B------:R-:W-:Y:S01]  /*0310*/  IADD3 R19, PT, PT, R17, UR8, RZ ;  /* 0x0000000811137c10 */ /* 0x000fe2000fffe0ff */
[----:B------:R-:W-:Y:S01]  /*0320*/  HFMA2 R26, -RZ, RZ, 0, 0 ;  /* 0x00000000ff1a7431 */ /* 0x000fe200000001ff */
[----:B------:R-:W-:Y:S01]  /*0330*/  LOP3.LUT R22, RZ, R17, RZ, 0x33, !PT ;  /* 0x00000011ff167212 */ /* 0x000fe200078e33ff */
[----:B------:R-:W-:Y:S01]  /*0340*/  BSSY.RECONVERGENT B0, `(.L_x_0) ;  /* 0x00000a8000007945 */ /* 0x000fe20003800200 */
[----:B------:R-:W-:Y:S01]  /*0350*/  VIADDMNMX R3, R20, 0x4, R19, !PT ;  /* 0x0000000414037846 */ /* 0x000fe20007800113 */
[----:B------:R-:W-:Y:S01]  /*0360*/  IMAD.SHL.U32 R23, R23, 0x2, RZ ;  /* 0x0000000217177824 */ /* 0x000fe200078e00ff */
[----:B------:R-:W-:Y:S02]  /*0370*/  MOV R21, R5 ;  /* 0x0000000500157202 */ /* 0x000fe40000000f00 */
[----:B------:R-:W-:-:S02]  /*0380*/  IADD3 R22, PT, PT, -R18, R3, R22 ;  /* 0x0000000312167210 */ /* 0x000fc40007ffe116 */
[----:B------:R-:W-:Y:S01]  /*0390*/  IADD3 R27, PT, PT, R16, R21, RZ ;  /* 0x00000015101b7210 */ /* 0x000fe20007ffe0ff */
[----:B------:R-:W-:Y:S01]  /*03a0*/  VIADD R24, R21, UR8 ;  /* 0x0000000815187c36 */ /* 0x000fe20008000000 */
[----:B------:R-:W-:Y:S01]  /*03b0*/  LOP3.LUT R25, R22, 0xc, RZ, 0xc0, !PT ;  /* 0x0000000c16197812 */ /* 0x000fe200078ec0ff */
[----:B0-----:R-:W-:-:S04]  /*03c0*/  UIADD3 UR4, UP0, UPT, UR4, 0x20, URZ ;  /* 0x0000002004047890 */ /* 0x001fc8000ff1e0ff */
[----:B------:R-:W-:Y:S02]  /*03d0*/  UIADD3.X UR5, UPT, UPT, URZ, UR5, URZ, UP0, !UPT ;  /* 0x00000005ff057290 */ /* 0x000fe400087fe4ff */
[----:B------:R-:W-:-:S04]  /*03e0*/  IMAD.U32 R10, RZ, RZ, UR4 ;  /* 0x00000004ff0a7e24 */ /* 0x000fc8000f8e00ff */
[----:B------:R-:W-:-:S07]  /*03f0*/  MOV R11, UR5 ;  /* 0x00000005000b7c02 */ /* 0x000fce0008000f00 */
.L_x_6:
[----:B------:R-:W-:Y:S01]  /*0400*/  ISETP.NE.AND P1, PT, R25, 0xc, PT ;  /* 0x0000000c1900780c */ /* 0x000fe20003f25270 */
[----:B------:R-:W-:Y:S01]  /*0410*/  BSSY.RECONVERGENT B1, `(.L_x_1) ;  /* 0x0000043000017945 */ /* 0x000fe20003800200 */
[----:B------:R-:W-:Y:S02]  /*0420*/  ISETP.GE.U32.AND P0, PT, R22, 0xc, PT ;  /* 0x0000000c1600780c */ /* 0x000fe40003f06070 */
[----:B------:R-:W-:-:S09]  /*0430*/  MOV R30, R17 ;  /* 0x00000011001e7202 */ /* 0x000fd20000000f00 */
[----:B------:R-:W-:Y:S05]  /*0440*/  @!P1 BRA `(.L_x_2) ;  /* 0x0000000000fc9947 */ /* 0x000fea0003800000 */
[----:B------:R-:W0:Y:S01]  /*0450*/  LDC.64 R14, c[0x0][0x380] ;  /* 0x0000e000ff0e7b82 */ /* 0x000e220000000a00 */
[----:B------:R-:W1:Y:S02]  /*0460*/  LDCU UR4, c[0x0][0x388] ;  /* 0x00007100ff0477ac */ /* 0x000e640008000800 */
[--C-:B-1----:R-:W-:Y:S02]  /*0470*/  IMAD R3, R21, UR4, R17.reuse ;  /* 0x0000000415037c24 */ /* 0x102fe4000f8e0211 */
[----:B------:R-:W-:Y:S02]  /*0480*/  IMAD R5, R27, UR4, R17 ;  /* 0x000000041b057c24 */ /* 0x000fe4000f8e0211 */
[----:B0-----:R-:W-:-:S04]  /*0490*/  IMAD.WIDE R2, R3, 0x4, R14 ;  /* 0x0000000403027825 */ /* 0x001fc800078e020e */
[----:B------:R-:W-:Y:S01]  /*04a0*/  IMAD.WIDE R4, R5, 0x4, R14 ;  /* 0x0000000405047825 */ /* 0x000fe200078e020e */
[----:B------:R-:W2:Y:S03]  /*04b0*/  LDG.E R30, desc[UR6][R2.64] ;  /* 0x00000006021e7981 */ /* 0x000ea6000c1e1900 */
[C---:B------:R-:W-:Y:S01]  /*04c0*/  IMAD.WIDE R6, R23.reuse, 0x4, R2 ;  /* 0x0000000417067825 */ /* 0x040fe200078e0202 */
[----:B------:R-:W3:Y:S03]  /*04d0*/  LDG.E R32, desc[UR6][R4.64] ;  /* 0x0000000604207981 */ /* 0x000ee6000c1e1900 */
[----:B------:R-:W-:Y:S01]  /*04e0*/  IMAD.WIDE R8, R23, 0x4, R4 ;  /* 0x0000000417087825 */ /* 0x000fe200078e0204 */
[----:B------:R-:W4:Y:S04]  /*04f0*/  LDG.E R33, desc[UR6][R6.64] ;  /* 0x0000000606217981 */ /* 0x000f28000c1e1900 */
[----:B------:R-:W5:Y:S01]  /*0500*/  LDG.E R28, desc[UR6][R8.64] ;  /* 0x00000006081c7981 */ /* 0x000f62000c1e1900 */
[----:B------:R-:W-:-:S04]  /*0510*/  IMAD R13, R27, UR4, R20 ;  /* 0x000000041b0d7c24 */ /* 0x000fc8000f8e0214 */
[----:B------:R-:W-:-:S04]  /*0520*/  IMAD.WIDE R12, R13, 0x4, R14 ;  /* 0x000000040d0c7825 */ /* 0x000fc800078e020e */
[----:B------:R-:W-:Y:S01]  /*0530*/  IMAD R31, R21, UR4, R20 ;  /* 0x00000004151f7c24 */ /* 0x000fe2000f8e0214 */
[----:B------:R-:W3:Y:S03]  /*0540*/  LDG.E R29, desc[UR6][R12.64] ;  /* 0x000000060c1d7981 */ /* 0x000ee6000c1e1900 */
[----:B------:R-:W-:-:S05]  /*0550*/  IMAD.WIDE R14, R31, 0x4, R14 ;  /* 0x000000041f0e7825 */ /* 0x000fca00078e020e */
[----:B------:R-:W3:Y:S01]  /*0560*/  LDG.E R31, desc[UR6][R14.64] ;  /* 0x000000060e1f7981 */ /* 0x000ee2000c1e1900 */
[----:B------:R-:W-:Y:S01]  /*0570*/  ISETP.NE.AND P2, PT, R25, RZ, PT ;  /* 0x000000ff1900720c */ /* 0x000fe20003f45270 */
[----:B----4-:R-:W-:Y:S01]  /*0580*/  FADD R33, R33, R33 ;  /* 0x0000002121217221 */ /* 0x010fe20000000000 */
[----:B-----5:R-:W-:-:S04]  /*0590*/  FADD R28, R28, R28 ;  /* 0x0000001c1c1c7221 */ /* 0x020fc80000000000 */
[----:B------:R-:W-:-:S04]  /*05a0*/  FADD R33, R33, -R28 ;  /* 0x8000001c21217221 */ /* 0x000fc80000000000 */
[----:B--2---:R-:W-:-:S04]  /*05b0*/  FADD R30, -R30, R33 ;  /* 0x000000211e1e7221 */ /* 0x004fc80000000100 */
[----:B---3--:R-:W-:-:S04]  /*05c0*/  FADD R29, R29, R30 ;  /* 0x0000001e1d1d7221 */ /* 0x008fc80000000000 */
[----:B------:R-:W-:-:S04]  /*05d0*/  FADD R32, R32, R29 ;  /* 0x0000001d20207221 */ /* 0x000fc80000000000 */
[----:B------:R-:W-:Y:S01]  /*05e0*/  FADD R31, -R31, R32 ;  /* 0x000000201f1f7221 */ /* 0x000fe20000000100 */
[----:B------:R-:W-:-:S04]  /*05f0*/  VIADD R30, R17, 0x4 ;  /* 0x00000004111e7836 */ /* 0x000fc80000000000 */
[----:B------:R-:W-:-:S04]  /*0600*/  FSETP.GT.AND P1, PT, R31, R26, PT ;  /* 0x0000001a1f00720b */ /* 0x000fc80003f24000 */
[----:B------:R-:W-:Y:S01]  /*0610*/  FSEL R26, R31, R26, P1 ;  /* 0x0000001a1f1a7208 */ /* 0x000fe20000800000 */
[----:B------:R-:W-:Y:S08]  /*0620*/  @!P2 BRA `(.L_x_2) ;  /* 0x000000000084a947 */ /* 0x000ff00003800000 */
[----:B------:R-:W-:Y:S01]  /*0630*/  ISETP.NE.AND P1, PT, R25, 0x4, PT ;  /* 0x000000041900780c */ /* 0x000fe20003f25270 */
[----:B------:R-:W2:Y:S04]  /*0640*/  LDG.E R28, desc[UR6][R6.64+0x10] ;  /* 0x00001006061c7981 */ /* 0x000ea8000c1e1900 */
[----:B------:R-:W3:Y:S04]  /*0650*/  LDG.E R30, desc[UR6][R8.64+0x10] ;  /* 0x00001006081e7981 */ /* 0x000ee8000c1e1900 */
[----:B------:R-:W4:Y:S04]  /*0660*/  LDG.E R29, desc[UR6][R2.64+0x10] ;  /* 0x00001006021d7981 */ /* 0x000f28000c1e1900 */
[----:B------:R-:W5:Y:S04]  /*0670*/  @P1 LDG.E R31, desc[UR6][R6.64+0x20] ;  /* 0x00002006061f1981 */ /* 0x000f68000c1e1900 */
[----:B------:R-:W5:Y:S04]  /*0680*/  @P1 LDG.E R33, desc[UR6][R8.64+0x20] ;  /* 0x0000200608211981 */ /* 0x000f68000c1e1900 */
[----:B------:R-:W5:Y:S04]  /*0690*/  LDG.E R34, desc[UR6][R12.64+0x10] ;  /* 0x000010060c227981 */ /* 0x000f68000c1e1900 */
[----:B------:R-:W5:Y:S04]  /*06a0*/  LDG.E R32, desc[UR6][R4.64+0x10] ;  /* 0x0000100604207981 */ /* 0x000f68000c1e1900 */
[----:B------:R-:W5:Y:S04]  /*06b0*/  @P1 LDG.E R36, desc[UR6][R2.64+0x20] ;  /* 0x0000200602241981 */ /* 0x000f68000c1e1900 */
[----:B------:R-:W5:Y:S04]  /*06c0*/  LDG.E R35, desc[UR6][R14.64+0x10] ;  /* 0x000010060e237981 */ /* 0x000f68000c1e1900 */
[----:B------:R-:W5:Y:S04]  /*06d0*/  @P1 LDG.E R37, desc[UR6][R12.64+0x20] ;  /* 0x000020060c251981 */ /* 0x000f68000c1e1900 */
[----:B------:R-:W5:Y:S04]  /*06e0*/  @P1 LDG.E R4, desc[UR6][R4.64+0x20] ;  /* 0x0000200604041981 */ /* 0x000f68000c1e1900 */
[----:B------:R-:W5:Y:S01]  /*06f0*/  @P1 LDG.E R14, desc[UR6][R14.64+0x20] ;  /* 0x000020060e0e1981 */ /* 0x000f62000c1e1900 */
[----:B--2---:R-:W-:Y:S01]  /*0700*/  FADD R28, R28, R28 ;  /* 0x0000001c1c1c7221 */ /* 0x004fe20000000000 */
[----:B---3--:R-:W-:-:S04]  /*0710*/  FADD R30, R30, R30 ;  /* 0x0000001e1e1e7221 */ /* 0x008fc80000000000 */
[----:B------:R-:W-:Y:S01]  /*0720*/  FADD R28, R28, -R30 ;  /* 0x8000001e1c1c7221 */ /* 0x000fe20000000000 */
[C---:B------:R-:W-:Y:S02]  /*0730*/  IADD3 R30, PT, PT, R17.reuse, 0x8, RZ ;  /* 0x00000008111e7810 */ /* 0x040fe40007ffe0ff */
[----:B------:R-:W-:Y:S01]  /*0740*/  @P1 IADD3 R30, PT, PT, R17, 0xc, RZ ;  /* 0x0000000c111e1810 */ /* 0x000fe20007ffe0ff */
[----:B----4-:R-:W-:Y:S01]  /*0750*/  FADD R29, -R29, R28 ;  /* 0x0000001c1d1d7221 */ /* 0x010fe20000000100 */
[----:B-----5:R-:W-:Y:S01]  /*0760*/  @P1 FADD R31, R31, R31 ;  /* 0x0000001f1f1f1221 */ /* 0x020fe20000000000 */
[----:B------:R-:W-:Y:S02]  /*0770*/  @P1 FADD R6, R33, R33 ;  /* 0x0000002121061221 */ /* 0x000fe40000000000 */
[----:B------:R-:W-:Y:S02]  /*0780*/  FADD R29, R34, R29 ;  /* 0x0000001d221d7221 */ /* 0x000fe40000000000 */
[----:B------:R-:W-:-:S02]  /*0790*/  @P1 FADD R31, R31, -R6 ;  /* 0x800000061f1f1221 */ /* 0x000fc40000000000 */
[----:B------:R-:W-:Y:S02]  /*07a0*/  FADD R32, R32, R29 ;  /* 0x0000001d20207221 */ /* 0x000fe40000000000 */
[----:B------:R-:W-:Y:S02]  /*07b0*/  @P1 FADD R36, -R36, R31 ;  /* 0x0000001f24241221 */ /* 0x000fe40000000100 */
[----:B------:R-:W-:Y:S02]  /*07c0*/  FADD R35, -R35, R32 ;  /* 0x0000002023237221 */ /* 0x000fe40000000100 */
[----:B------:R-:W-:-:S03]  /*07d0*/  @P1 FADD R37, R37, R36 ;  /* 0x0000002425251221 */ /* 0x000fc60000000000 */
[----:B------:R-:W-:Y:S01]  /*07e0*/  FSETP.GT.AND P2, PT, R35, R26, PT ;  /* 0x0000001a2300720b */ /* 0x000fe20003f44000 */
[----:B------:R-:W-:-:S03]  /*07f0*/  @P1 FADD R37, R4, R37 ;  /* 0x0000002504251221 */ /* 0x000fc60000000000 */
[----:B------:R-:W-:Y:S01]  /*0800*/  FSEL R26, R35, R26, P2 ;  /* 0x0000001a231a7208 */ /* 0x000fe20001000000 */
[----:B------:R-:W-:-:S05]  /*0810*/  @P1 FADD R37, -R14, R37 ;  /* 0x000000250e251221 */ /* 0x000fca0000000100 */
[----:B------:R-:W-:-:S04]  /*0820*/  @P1 FSETP.GT.AND P2, PT, R37, R26, PT ;  /* 0x0000001a2500120b */ /* 0x000fc80003f44000 */
[----:B------:R-:W-:-:S09]  /*0830*/  @P1 FSEL R26, R37, R26, P2 ;  /* 0x0000001a251a1208 */ /* 0x000fd20001000000 */
.L_x_2:
[----:B------:R-:W-:Y:S05]  /*0840*/  BSYNC.RECONVERGENT B1 ;  /* 0x0000000000017941 */ /* 0x000fea0003800200 */
.L_x_1:
[----:B------:R-:W-:Y:S04]  /*0850*/  BSSY.RECONVERGENT B1, `(.L_x_3) ;  /* 0x0000052000017945 */ /* 0x000fe80003800200 */
[----:B------:R-:W-:Y:S05]  /*0860*/  @!P0 BRA `(.L_x_4) ;  /* 0x0000000400408947 */ /* 0x000fea0003800000 */
[----:B------:R-:W0:Y:S01]  /*0870*/  LDCU UR4, c[0x0][0x388] ;  /* 0x00007100ff0477ac */ /* 0x000e220008000800 */
[--C-:B------:R-:W-:Y:S02]  /*0880*/  IMAD.IADD R28, R18, 0x1, R30.reuse ;  /* 0x00000001121c7824 */ /* 0x100fe400078e021e */
[--C-:B0-----:R-:W-:Y:S02]  /*0890*/  IMAD R31, R27, UR4, R30.reuse ;  /* 0x000000041b1f7c24 */ /* 0x101fe4000f8e021e */
[----:B------:R-:W-:Y:S02]  /*08a0*/  IMAD R29, R21, UR4, R30 ;  /* 0x00000004151d7c24 */ /* 0x000fe4000f8e021e */
[--C-:B------:R-:W-:Y:S02]  /*08b0*/  IMAD R27, R27, UR4, R28.reuse ;  /* 0x000000041b1b7c24 */ /* 0x100fe4000f8e021c */
[----:B------:R-:W-:-:S07]  /*08c0*/  IMAD R33, R21, UR4, R28 ;  /* 0x0000000415217c24 */ /* 0x000fce000f8e021c */
.L_x_5:
[----:B------:R-:W0:Y:S01]  /*08d0*/  LDC.64 R14, c[0x0][0x380] ;  /* 0x0000e000ff0e7b82 */ /* 0x000e220000000a00 */
[----:B------:R-:W-:-:S04]  /*08e0*/  IMAD.WIDE R2, R31, 0x4, R10 ;  /* 0x000000041f027825 */ /* 0x000fc800078e020a */
[----:B------:R-:W-:Y:S01]  /*08f0*/  IMAD.WIDE R8, R27, 0x4, R10 ;  /* 0x000000041b087825 */ /* 0x000fe200078e020a */
[----:B------:R-:W2:Y:S03]  /*0900*/  LDG.E R34, desc[UR6][R2.64+-0x20] ;  /* 0xffffe00602227981 */ /* 0x000ea6000c1e1900 */
[----:B------:R-:W-:Y:S01]  /*0910*/  IMAD.WIDE R4, R23, 0x4, R2 ;  /* 0x0000000417047825 */ /* 0x000fe200078e0202 */
[----:B------:R-:W3:Y:S04]  /*0920*/  LDG.E R32, desc[UR6][R8.64+-0x20] ;  /* 0xffffe00608207981 */ /* 0x000ee8000c1e1900 */
[----:B------:R-:W4:Y:S01]  /*0930*/  LDG.E R30, desc[UR6][R4.64+-0x20] ;  /* 0xffffe006041e7981 */ /* 0x000f22000c1e1900 */
[----:B0-----:R-:W-:-:S05]  /*0940*/  IMAD.WIDE R14, R29, 0x4, R14 ;  /* 0x000000041d0e7825 */ /* 0x001fca00078e020e */
[----:B------:R-:W5:Y:S01]  /*0950*/  LDG.E R12, desc[UR6][R14.64] ;  /* 0x000000060e0c7981 */ /* 0x000f62000c1e1900 */
[----:B------:R-:W-:-:S03]  /*0960*/  IMAD.WIDE R6, R23, 0x4, R14 ;  /* 0x0000000417067825 */ /* 0x000fc600078e020e */
[----:B------:R-:W2:Y:S04]  /*0970*/  LDG.E R36, desc[UR6][R14.64+0x10] ;  /* 0x000010060e247981 */ /* 0x000ea8000c1e1900 */
[----:B------:R-:W3:Y:S01]  /*0980*/  LDG.E R13, desc[UR6][R6.64] ;  /* 0x00000006060d7981 */ /* 0x000ee2000c1e1900 */
[----:B----4-:R-:W-:Y:S01]  /*0990*/  FADD R30, R30, R30 ;  /* 0x0000001e1e1e7221 */ /* 0x010fe20000000000 */
[----:B---3--:R-:W-:-:S04]  /*09a0*/  FADD R13, R13, R13 ;  /* 0x0000000d0d0d7221 */ /* 0x008fc80000000000 */
[----:B------:R-:W-:Y:S02]  /*09b0*/  FADD R13, R13, -R30 ;  /* 0x8000001e0d0d7221 */ /* 0x000fe40000000000 */
[----:B------:R-:W3:Y:S02]  /*09c0*/  LDG.E R30, desc[UR6][R4.64+-0x10] ;  /* 0xfffff006041e7981 */ /* 0x000ee4000c1e1900 */
[----:B-----5:R-:W-:-:S04]  /*09d0*/  FADD R13, -R12, R13 ;  /* 0x0000000d0c0d7221 */ /* 0x020fc80000000100 */
[----:B------:R-:W-:Y:S01]  /*09e0*/  FADD R37, R32, R13 ;  /* 0x0000000d20257221 */ /* 0x000fe20000000000 */
[----:B------:R-:W-:Y:S01]  /*09f0*/  IMAD.WIDE R12, R33, 0x4, R10 ;  /* 0x00000004210c7825 */ /* 0x000fe200078e020a */
[----:B------:R-:W4:Y:S04]  /*0a00*/  LDG.E R32, desc[UR6][R6.64+0x10] ;  /* 0x0000100606207981 */ /* 0x000f28000c1e1900 */
[----:B------:R-:W5:Y:S01]  /*0a10*/  LDG.E R35, desc[UR6][R12.64+-0x20] ;  /* 0xffffe0060c237981 */ /* 0x000f62000c1e1900 */
[----:B--2---:R-:W-:Y:S01]  /*0a20*/  FADD R34, R34, R37 ;  /* 0x0000002522227221 */ /* 0x004fe20000000000 */
[----:B---3--:R-:W-:Y:S02]  /*0a30*/  FADD R37, R30, R30 ;  /* 0x0000001e1e257221 */ /* 0x008fe40000000000 */
[----:B------:R-:W2:Y:S01]  /*0a40*/  LDG.E R30, desc[UR6][R12.64+-0x10] ;  /* 0xfffff0060c1e7981 */ /* 0x000ea2000c1e1900 */
[----:B----4-:R-:W-:Y:S01]  /*0a50*/  FADD R32, R32, R32 ;  /* 0x0000002020207221 */ /* 0x010fe20000000000 */
[----:B-----5:R-:W-:-:S02]  /*0a60*/  FADD R35, -R35, R34 ;  /* 0x0000002223237221 */ /* 0x020fc40000000100 */
[----:B------:R-:W3:Y:S01]  /*0a70*/  LDG.E R34, desc[UR6][R8.64+-0x10] ;  /* 0xfffff00608227981 */ /* 0x000ee2000c1e1900 */
[----:B------:R-:W-:-:S03]  /*0a80*/  FADD R37, R32, -R37 ;  /* 0x8000002520257221 */ /* 0x000fc60000000000 */
[----:B------:R-:W4:Y:S01]  /*0a90*/  LDG.E R32, desc[UR6][R2.64+-0x10] ;  /* 0xfffff00602207981 */ /* 0x000f22000c1e1900 */
[----:B------:R-:W-:Y:S01]  /*0aa0*/  FADD R37, -R36, R37 ;  /* 0x0000002524257221 */ /* 0x000fe20000000100 */
[CC--:B------:R-:W-:Y:S02]  /*0ab0*/  FSETP.GT.AND P0, PT, R35.reuse, R26.reuse, PT ;  /* 0x0000001a2300720b */ /* 0x0c0fe40003f04000 */
[----:B------:R-:W5:Y:S02]  /*0ac0*/  LDG.E R36, desc[UR6][R8.64] ;  /* 0x0000000608247981 */ /* 0x000f64000c1e1900 */
[----:B------:R-:W-:Y:S02]  /*0ad0*/  FSEL R26, R35, R26, P0 ;  /* 0x0000001a231a7208 */ /* 0x000fe40000000000 */
[----:B------:R-:W5:Y:S01]  /*0ae0*/  LDG.E R8, desc[UR6][R8.64+0x10] ;  /* 0x0000100608087981 */ /* 0x000f62000c1e1900 */
[----:B---3--:R-:W-:-:S03]  /*0af0*/  FADD R37, R34, R37 ;  /* 0x0000002522257221 */ /* 0x008fc60000000000 */
[----:B------:R-:W3:Y:S01]  /*0b00*/  LDG.E R34, desc[UR6][R14.64+0x20] ;  /* 0x000020060e227981 */ /* 0x000ee2000c1e1900 */
[----:B----4-:R-:W-:-:S03]  /*0b10*/  FADD R37, R32, R37 ;  /* 0x0000002520257221 */ /* 0x010fc60000000000 */
[----:B------:R-:W4:Y:S01]  /*0b20*/  LDG.E R32, desc[UR6][R6.64+0x20] ;  /* 0x0000200606207981 */ /* 0x000f22000c1e1900 */
[----:B--2---:R-:W-:-:S03]  /*0b30*/  FADD R35, -R30, R37 ;  /* 0x000000251e237221 */ /* 0x004fc60000000100 */
[----:B------:R-:W2:Y:S04]  /*0b40*/  LDG.E R37, desc[UR6][R4.64] ;  /* 0x0000000604257981 */ /* 0x000ea8000c1e1900 */
[----:B------:R-:W5:Y:S04]  /*0b50*/  LDG.E R30, desc[UR6][R2.64] ;  /* 0x00000006021e7981 */ /* 0x000f68000c1e1900 */
[----:B------:R-:W5:Y:S01]  /*0b60*/  LDG.E R2, desc[UR6][R2.64+0x10] ;  /* 0x0000100602027981 */ /* 0x000f62000c1e1900 */
[----:B----4-:R-:W-:Y:S01]  /*0b70*/  FADD R32, R32, R32 ;  /* 0x0000002020207221 */ /* 0x010fe20000000000 */
[----:B--2---:R-:W-:-:S04]  /*0b80*/  FADD R37, R37, R37 ;  /* 0x0000002525257221 */ /* 0x004fc80000000000 */
[----:B------:R-:W-:Y:S02]  /*0b90*/  FADD R37, R32, -R37 ;  /* 0x8000002520257221 */ /* 0x000fe40000000000 */
[----:B------:R-:W2:Y:S02]  /*0ba0*/  LDG.E R32, desc[UR6][R4.64+0x10] ;  /* 0x0000100604207981 */ /* 0x000ea4000c1e1900 */
[----:B---3--:R-:W-:Y:S02]  /*0bb0*/  FADD R37, -R34, R37 ;  /* 0x0000002522257221 */ /* 0x008fe40000000100 */
[----:B------:R-:W3:Y:S02]  /*0bc0*/  LDG.E R34, desc[UR6][R6.64+0x30] ;  /* 0x0000300606227981 */ /* 0x000ee4000c1e1900 */
[----:B-----5:R-:W-:Y:S02]  /*0bd0*/  FADD R37, R36, R37 ;  /* 0x0000002524257221 */ /* 0x020fe40000000000 */
[----:B------:R-:W4:Y:S02]  /*0be0*/  LDG.E R36, desc[UR6][R14.64+0x30] ;  /* 0x000030060e247981 */ /* 0x000f24000c1e1900 */
[----:B------:R-:W-:-:S02]  /*0bf0*/  FADD R37, R30, R37 ;  /* 0x000000251e257221 */ /* 0x000fc40000000000 */
[----:B------:R-:W5:Y:S04]  /*0c00*/  LDG.E R30, desc[UR6][R12.64] ;  /* 0x000000060c1e7981 */ /* 0x000f68000c1e1900 */
[----:B------:R-:W5:Y:S01]  /*0c10*/  LDG.E R12, desc[UR6][R12.64+0x10] ;  /* 0x000010060c0c7981 */ /* 0x000f62000c1e1900 */
[CC--:B------:R-:W-:Y:S02]  /*0c20*/  FSETP.GT.AND P0, PT, R35.reuse, R26.reuse, PT ;  /* 0x0000001a2300720b */ /* 0x0c0fe40003f04000 */
[----:B------:R-:W-:Y:S02]  /*0c30*/  IADD3 R28, PT, PT, R28, 0x10, RZ ;  /* 0x000000101c1c7810 */ /* 0x000fe40007ffe0ff */
[----:B------:R-:W-:Y:S02]  /*0c40*/  FSEL R26, R35, R26, P0 ;  /* 0x0000001a231a7208 */ /* 0x000fe40000000000 */
[----:B------:R-:W-:Y:S01]  /*0c50*/  ISETP.GE.AND P1, PT, R28, R19, PT ;  /* 0x000000131c00720c */ /* 0x000fe20003f26270 */
[----:B------:R-:W-:Y:S01]  /*0c60*/  VIADD R27, R27, 0x10 ;  /* 0x000000101b1b7836 */ /* 0x000fe20000000000 */
[----:B------:R-:W-:-:S02]  /*0c70*/  IADD3 R33, PT, PT, R33, 0x10, RZ ;  /* 0x0000001021217810 */ /* 0x000fc40007ffe0ff */
[----:B------:R-:W-:Y:S02]  /*0c80*/  IADD3 R31, PT, PT, R31, 0x10, RZ ;  /* 0x000000101f1f7810 */ /* 0x000fe40007ffe0ff */
[----:B------:R-:W-:Y:S01]  /*0c90*/  IADD3 R29, PT, PT, R29, 0x10, RZ ;  /* 0x000000101d1d7810 */ /* 0x000fe20007ffe0ff */
[----:B--2---:R-:W-:Y:S01]  /*0ca0*/  FADD R32, R32, R32 ;  /* 0x0000002020207221 */ /* 0x004fe20000000000 */
[----:B---3--:R-:W-:-:S04]  /*0cb0*/  FADD R34, R34, R34 ;  /* 0x0000002222227221 */ /* 0x008fc80000000000 */
[----:B------:R-:W-:-:S04]  /*0cc0*/  FADD R32, R34, -R32 ;  /* 0x8000002022207221 */ /* 0x000fc80000000000 */
[----:B----4-:R-:W-:Y:S01]  /*0cd0*/  FADD R5, -R36, R32 ;  /* 0x0000002024057221 */ /* 0x010fe20000000100 */
[----:B-----5:R-:W-:-:S03]  /*0ce0*/  FADD R37, -R30, R37 ;  /* 0x000000251e257221 */ /* 0x020fc60000000100 */
[----:B------:R-:W-:Y:S02]  /*0cf0*/  FADD R5, R8, R5 ;  /* 0x0000000508057221 */ /* 0x000fe40000000000 */
[CC--:B------:R-:W-:Y:S02]  /*0d00*/  FSETP.GT.AND P0, PT, R37.reuse, R26.reuse, PT ;  /* 0x0000001a2500720b */ /* 0x0c0fe40003f04000 */
[----:B------:R-:W-:Y:S02]  /*0d10*/  FADD R5, R2, R5 ;  /* 0x0000000502057221 */ /* 0x000fe40000000000 */
[----:B------:R-:W-:Y:S02]  /*0d20*/  FSEL R26, R37, R26, P0 ;  /* 0x0000001a251a7208 */ /* 0x000fe40000000000 */
[----:B------:R-:W-:-:S05]  /*0d30*/  FADD R5, -R12, R5 ;  /* 0x000000050c057221 */ /* 0x000fca0000000100 */
[----:B------:R-:W-:-:S04]  /*0d40*/  FSETP.GT.AND P0, PT, R5, R26, PT ;  /* 0x0000001a0500720b */ /* 0x000fc80003f04000 */
[----:B------:R-:W-:Y:S01]  /*0d50*/  FSEL R26, R5, R26, P0 ;  /* 0x0000001a051a7208 */ /* 0x000fe20000000000 */
[----:B------:R-:W-:Y:S08]  /*0d60*/  @!P1 BRA `(.L_x_5) ;  /* 0xfffffff800d89947 */ /* 0x000ff0000383ffff */
.L_x_4:
[----:B------:R-:W-:Y:S05]  /*0d70*/  BSYNC.RECONVERGENT B1 ;  /* 0x0000000000017941 */ /* 0x000fea0003800200 */
.L_x_3:
[----:B------:R-:W-:-:S05]  /*0d80*/  VIADD R21, R21, 0x4 ;  /* 0x0000000415157836 */ /* 0x000fca0000000000 */
[----:B------:R-:W-:-:S04]  /*0d90*/  IADD3 R27, PT, PT, R16, R21, RZ ;  /* 0x00000015101b7210 */ /* 0x000fc80007ffe0ff */
[----:B------:R-:W-:-:S13]  /*0da0*/  ISETP.GE.AND P0, PT, R27, R24, PT ;  /* 0x000000181b00720c */ /* 0x000fda0003f06270 */
[----:B------:R-:W-:Y:S05]  /*0db0*/  @!P0 BRA `(.L_x_6) ;  /* 0xfffffff400908947 */ /* 0x000fea000383ffff */
[----:B------:R-:W-:Y:S05]  /*0dc0*/  BSYNC.RECONVERGENT B0 ;  /* 0x0000000000007941 */ /* 0x000fea0003800200 */
.L_x_0:
[----:B------:R-:W0:Y:S01]  /*0dd0*/  LDCU UR4, c[0x0][0x3a0] ;  /* 0x00007400ff0477ac */ /* 0x000e220008000800 */
[----:B------:R-:W-:Y:S01]  /*0de0*/  BSSY.RECONVERGENT B0, `(.L_x_7) ;  /* 0x000000f000007945 */ /* 0x000fe20003800200 */
[----:B0-----:R-:W-:-:S04]  /*0df0*/  UIMAD UR4, UR4, UR4, URZ ;  /* 0x00000004040472a4 */ /* 0x001fc8000f8e02ff */
[----:B------:R-:W-:-:S06]  /*0e00*/  USHF.L.U32 UR4, UR4, 0x5, URZ ;  /* 0x0000000504047899 */ /* 0x000fcc00080006ff */
[----:B------:R-:W-:-:S04]  /*0e10*/  I2FP.F32.S32 R2, UR4 ;  /* 0x0000000400027c45 */ /* 0x000fc80008201400 */
[----:B------:R-:W0:Y:S08]  /*0e20*/  MUFU.RCP R3, R2 ;  /* 0x0000000200037308 */ /* 0x000e300000001000 */
[----:B------:R-:W1:Y:S01]  /*0e30*/  FCHK P0, R26, R2 ;  /* 0x000000021a007302 */ /* 0x000e620000000000 */
[----:B0-----:R-:W-:-:S04]  /*0e40*/  FFMA R4, -R2, R3, 1 ;  /* 0x3f80000002047423 */ /* 0x001fc80000000103 */
[----:B------:R-:W-:-:S04]  /*0e50*/  FFMA R3, R3, R4, R3 ;  /* 0x0000000403037223 */ /* 0x000fc80000000003 */
[----:B------:R-:W-:-:S04]  /*0e60*/  FFMA R5, R3, R26, RZ ;  /* 0x0000001a03057223 */ /* 0x000fc800000000ff */
[----:B------:R-:W-:-:S04]  /*0e70*/  FFMA R4, -R2, R5, R26 ;  /* 0x0000000502047223 */ /* 0x000fc8000000011a */
[----:B------:R-:W-:Y:S01]  /*0e80*/  FFMA R5, R3, R4, R5 ;  /* 0x0000000403057223 */ /* 0x000fe20000000005 */
[----:B-1----:R-:W-:Y:S06]  /*0e90*/  @!P0 BRA `(.L_x_8) ;  /* 0x00000000000c8947 */ /* 0x002fec0003800000 */
[----:B------:R-:W-:-:S07]  /*0ea0*/  MOV R4, 0xec0 ;  /* 0x00000ec000047802 */ /* 0x000fce0000000f00 */
[----:B------:R-:W-:Y:S05]  /*0eb0*/  CALL.REL.NOINC `($__internal_0_$__cuda_sm3x_div_rn_noftz_f32_slowpath) ;  /* 0x0000000000307944 */ /* 0x000fea0003c00000 */
[----:B------:R-:W-:-:S07]  /*0ec0*/  MOV R5, R8 ;  /* 0x0000000800057202 */ /* 0x000fce0000000f00 */
.L_x_8:
[----:B------:R-:W-:Y:S05]  /*0ed0*/  BSYNC.RECONVERGENT B0 ;  /* 0x0000000000007941 */ /* 0x000fea0003800200 */
.L_x_7:
[----:B------:R-:W0:Y:S01]  /*0ee0*/  LDC.64 R2, c[0x0][0x3b0] ;  /* 0x0000ec00ff027b82 */ /* 0x000e220000000a00 */
[----:B------:R-:W-:Y:S01]  /*0ef0*/  FSETP.GT.AND P0, PT, R5, 0.079999998211860656738, PT ;  /* 0x3da3d70a0500780b */ /* 0x000fe20003f04000 */
[----:B0-----:R-:W-:-:S05]  /*0f00*/  IMAD.WIDE R2, R0, 0x4, R2 ;  /* 0x0000000400027825 */ /* 0x001fca00078e0202 */
[----:B------:R0:W-:Y:S07]  /*0f10*/  STG.E desc[UR6][R2.64], R5 ;  /* 0x0000000502007986 */ /* 0x0001ee000c101906 */
[----:B------:R-:W-:Y:S05]  /*0f20*/  @!P0 EXIT ;  /* 0x000000000000894d */ /* 0x000fea0003800000 */
[----:B0-----:R-:W0:Y:S01]  /*0f30*/  LDC.64 R2, c[0x0][0x3a8] ;  /* 0x0000ea00ff027b82 */ /* 0x001e220000000a00 */
[----:B------:R-:W-:Y:S02]  /*0f40*/  IMAD.MOV.U32 R5, RZ, RZ, 0x1 ;  /* 0x00000001ff057424 */ /* 0x000fe400078e00ff */
[----:B0-----:R-:W-:-:S05]  /*0f50*/  IMAD.WIDE R2, R0, 0x4, R2 ;  /* 0x0000000400027825 */ /* 0x001fca00078e0202 */
[----:B------:R-:W-:Y:S01]  /*0f60*/  STG.E desc[UR6][R2.64], R5 ;  /* 0x0000000502007986 */ /* 0x000fe2000c101906 */
[----:B------:R-:W-:Y:S05]  /*0f70*/  EXIT ;  /* 0x000000000000794d */ /* 0x000fea0003800000 */
        .weak           $__internal_0_$__cuda_sm3x_div_rn_noftz_f32_slowpath
        .type           $__internal_0_$__cuda_sm3x_div_rn_noftz_f32_slowpath,@function
        .size           $__internal_0_$__cuda_sm3x_div_rn_noftz_f32_slowpath,(.L_x_21 - $__internal_0_$__cuda_sm3x_div_rn_noftz_f32_slowpath)
$__internal_0_$__cuda_sm3x_div_rn_noftz_f32_slowpath:
[----:B------:R-:W-:Y:S01]  /*0f80*/  SHF.R.U32.HI R5, RZ, 0x17, R2 ;  /* 0x00000017ff057819 */ /* 0x000fe20000011602 */
[----:B------:R-:W-:Y:S01]  /*0f90*/  BSSY.RECONVERGENT B1, `(.L_x_9) ;  /* 0x0000063000017945 */ /* 0x000fe20003800200 */
[----:B------:R-:W-:Y:S02]  /*0fa0*/  SHF.R.U32.HI R3, RZ, 0x17, R26 ;  /* 0x00000017ff037819 */ /* 0x000fe4000001161a */
[----:B------:R-:W-:Y:S02]  /*0fb0*/  LOP3.LUT R5, R5, 0xff, RZ, 0xc0, !PT ;  /* 0x000000ff05057812 */ /* 0x000fe400078ec0ff */
[----:B------:R-:W-:Y:S01]  /*0fc0*/  LOP3.LUT R10, R3, 0xff, RZ, 0xc0, !PT ;  /* 0x000000ff030a7812 */ /* 0x000fe200078ec0ff */
[----:B------:R-:W-:Y:S01]  /*0fd0*/  IMAD.MOV.U32 R3, RZ, RZ, R2 ;  /* 0x000000ffff037224 */ /* 0x000fe200078e0002 */
[----:B------:R-:W-:Y:S02]  /*0fe0*/  IADD3 R7, PT, PT, R5, -0x1, RZ ;  /* 0xffffffff05077810 */ /* 0x000fe40007ffe0ff */
[----:B------:R-:W-:-:S02]  /*0ff0*/  IADD3 R8, PT, PT, R10, -0x1, RZ ;  /* 0xffffffff0a087810 */ /* 0x000fc40007ffe0ff */
[----:B------:R-:W-:-:S04]  /*1000*/  ISETP.GT.U32.AND P0, PT, R7, 0xfd, PT ;  /* 0x000000fd0700780c */ /* 0x000fc80003f04070 */
[----:B------:R-:W-:-:S13]  /*1010*/  ISETP.GT.U32.OR P0, PT, R8, 0xfd, P0 ;  /* 0x000000fd0800780c */ /* 0x000fda0000704470 */
[----:B------:R-:W-:Y:S01]  /*1020*/  @!P0 MOV R6, RZ ;  /* 0x000000ff00068202 */ /* 0x000fe20000000f00 */
[----:B------:R-:W-:Y:S06]  /*1030*/  @!P0 BRA `(.L_x_10) ;  /* 0x00000000005c8947 */ /* 0x000fec0003800000 */
[----:B------:R-:W-:Y:S02]  /*1040*/  FSETP.GTU.FTZ.AND P0, PT, |R26|, +INF , PT ;  /* 0x7f8000001a00780b */ /* 0x000fe40003f1c200 */
[----:B------:R-:W-:-:S04]  /*1050*/  FSETP.GTU.FTZ.AND P1, PT, |R2|, +INF , PT ;  /* 0x7f8000000200780b */ /* 0x000fc80003f3c200 */
[----:B------:R-:W-:-:S13]  /*1060*/  PLOP3.LUT P0, PT, P0, P1, PT, 0xf8, 0x8f ;  /* 0x00000000008f781c */ /* 0x000fda0000703f70 */
[----:B------:R-:W-:Y:S05]  /*1070*/  @P0 BRA `(.L_x_11) ;  /* 0x00000004004c0947 */ /* 0x000fea0003800000 */
[----:B------:R-:W-:-:S13]  /*1080*/  LOP3.LUT P0, RZ, R3, 0x7fffffff, R26, 0xc8, !PT ;  /* 0x7fffffff03ff7812 */ /* 0x000fda000780c81a */
[----:B------:R-:W-:Y:S05]  /*1090*/  @!P0 BRA `(.L_x_12) ;  /* 0x00000004003c8947 */ /* 0x000fea0003800000 */
[----:B------:R-:W-:Y:S02]  /*10a0*/  FSETP.NEU.FTZ.AND P2, PT, |R26|, +INF , PT ;  /* 0x7f8000001a00780b */ /* 0x000fe40003f5d200 */
[----:B------:R-:W-:Y:S02]  /*10b0*/  FSETP.NEU.FTZ.AND P1, PT, |R2|, +INF , PT ;  /* 0x7f8000000200780b */ /* 0x000fe40003f3d200 */
[----:B------:R-:W-:-:S11]  /*10c0*/  FSETP.NEU.FTZ.AND P0, PT, |R26|, +INF , PT ;  /* 0x7f8000001a00780b */ /* 0x000fd60003f1d200 */
[----:B------:R-:W-:Y:S05]  /*10d0*/  @!P1 BRA !P2, `(.L_x_12) ;  /* 0x00000004002c9947 */ /* 0x000fea0005000000 */
[----:B------:R-:W-:-:S04]  /*10e0*/  LOP3.LUT P2, RZ, R26, 0x7fffffff, RZ, 0xc0, !PT ;  /* 0x7fffffff1aff7812 */ /* 0x000fc8000784c0ff */
[----:B------:R-:W-:-:S13]  /*10f0*/  PLOP3.LUT P1, PT, P1, P2, PT, 0x2f, 0xf2 ;  /* 0x0000000000f2781c */ /* 0x000fda0000f24577 */
[----:B------:R-:W-:Y:S05]  /*1100*/  @P1 BRA `(.L_x_13) ;  /* 0x0000000400181947 */ /* 0x000fea0003800000 */
[----:B------:R-:W-:-:S04]  /*1110*/  LOP3.LUT P1, RZ, R3, 0x7fffffff, RZ, 0xc0, !PT ;  /* 0x7fffffff03ff7812 */ /* 0x000fc8000782c0ff */
[----:B------:R-:W-:-:S13]  /*1120*/  PLOP3.LUT P0, PT, P0, P1, PT, 0x2f, 0xf2 ;  /* 0x0000000000f2781c */ /* 0x000fda0000702577 */
[----:B------:R-:W-:Y:S05]  /*1130*/  @P0 BRA `(.L_x_14) ;  /* 0x0000000400000947 */ /* 0x000fea0003800000 */
[----:B------:R-:W-:Y:S02]  /*1140*/  ISETP.GE.AND P0, PT, R8, RZ, PT ;  /* 0x000000ff0800720c */ /* 0x000fe40003f06270 */
[----:B------:R-:W-:-:S11]  /*1150*/  ISETP.GE.AND P1, PT, R7, RZ, PT ;  /* 0x000000ff0700720c */ /* 0x000fd60003f26270 */
[----:B------:R-:W-:Y:S01]  /*1160*/  @P0 MOV R6, RZ ;  /* 0x000000ff00060202 */ /* 0x000fe20000000f00 */
[----:B------:R-:W-:Y:S02]  /*1170*/  @!P0 IMAD.MOV.U32 R6, RZ, RZ, -0x40 ;  /* 0xffffffc0ff068424 */ /* 0x000fe400078e00ff */
[----:B------:R-:W-:Y:S01]  /*1180*/  @!P0 FFMA R26, R26, 1.84467440737095516160e+19, RZ ;  /* 0x5f8000001a1a8823 */ /* 0x000fe200000000ff */
[----:B------:R-:W-:Y:S02]  /*1190*/  @!P1 FFMA R3, R2, 1.84467440737095516160e+19, RZ ;  /* 0x5f80000002039823 */ /* 0x000fe400000000ff */
[----:B------:R-:W-:-:S07]  /*11a0*/  @!P1 IADD3 R6, PT, PT, R6, 0x40, RZ ;  /* 0x0000004006069810 */ /* 0x000fce0007ffe0ff */
.L_x_10:
[----:B------:R-:W-:Y:S01]  /*11b0*/  LEA R2, R5, 0xc0800000, 0x17 ;  /* 0xc080000005027811 */ /* 0x000fe200078eb8ff */
[----:B------:R-:W-:Y:S03]  /*11c0*/  BSSY.RECONVERGENT B2, `(.L_x_15) ;  /* 0x0000036000027945 */ /* 0x000fe60003800200 */
[----:B------:R-:W-:Y:S01]  /*11d0*/  IADD3 R7, PT, PT, -R2, R3, RZ ;  /* 0x0000000302077210 */ /* 0x000fe20007ffe1ff */
[----:B------:R-:W-:-:S03]  /*11e0*/  VIADD R3, R10, 0xffffff81 ;  /* 0xffffff810a037836 */ /* 0x000fc60000000000 */
[----:B------:R-:W0:Y:S01]  /*11f0*/  MUFU.RCP R8, R7 ;  /* 0x0000000700087308 */ /* 0x000e220000001000 */
[----:B------:R-:W-:Y:S01]  /*1200*/  FADD.FTZ R9, -R7, -RZ ;  /* 0x800000ff07097221 */ /* 0x000fe20000010100 */
[C---:B------:R-:W-:Y:S01]  /*1210*/  IMAD R2, R3.reuse, -0x800000, R26 ;  /* 0xff80000003027824 */ /* 0x040fe200078e021a */
[----:B------:R-:W-:-:S04]  /*1220*/  IADD3 R3, PT, PT, R3, 0x7f, -R5 ;  /* 0x0000007f03037810 */ /* 0x000fc80007ffe805 */
[----:B------:R-:W-:Y:S01]  /*1230*/  IADD3 R3, PT, PT, R3, R6, RZ ;  /* 0x0000000603037210 */ /* 0x000fe20007ffe0ff */
[----:B0-----:R-:W-:-:S04]  /*1240*/  FFMA R11, R8, R9, 1 ;  /* 0x3f800000080b7423 */ /* 0x001fc80000000009 */
[----:B------:R-:W-:-:S04]  /*1250*/  FFMA R13, R8, R11, R8 ;  /* 0x0000000b080d7223 */ /* 0x000fc80000000008 */
[----:B------:R-:W-:-:S04]  /*1260*/  FFMA R8, R2, R13, RZ ;  /* 0x0000000d02087223 */ /* 0x000fc800000000ff */
[----:B------:R-:W-:-:S04]  /*1270*/  FFMA R11, R9, R8, R2 ;  /* 0x00000008090b7223 */ /* 0x000fc80000000002 */
[----:B------:R-:W-:-:S04]  /*1280*/  FFMA R10, R13, R11, R8 ;  /* 0x0000000b0d0a7223 */ /* 0x000fc80000000008 */
[----:B------:R-:W-:-:S04]  /*1290*/  FFMA R9, R9, R10, R2 ;  /* 0x0000000a09097223 */ /* 0x000fc80000000002 */
[----:B------:R-:W-:-:S05]  /*12a0*/  FFMA R8, R13, R9, R10 ;  /* 0x000000090d087223 */ /* 0x000fca000000000a */
[----:B------:R-:W-:-:S04]  /*12b0*/  SHF.R.U32.HI R2, RZ, 0x17, R8 ;  /* 0x00000017ff027819 */ /* 0x000fc80000011608 */
[----:B------:R-:W-:-:S04]  /*12c0*/  LOP3.LUT R2, R2, 0xff, RZ, 0xc0, !PT ;  /* 0x000000ff02027812 */ /* 0x000fc800078ec0ff */
[----:B------:R-:W-:-:S05]  /*12d0*/  IADD3 R7, PT, PT, R2, R3, RZ ;  /* 0x0000000302077210 */ /* 0x000fca0007ffe0ff */
[----:B------:R-:W-:-:S05]  /*12e0*/  VIADD R2, R7, 0xffffffff ;  /* 0xffffffff07027836 */ /* 0x000fca0000000000 */
[----:B------:R-:W-:-:S13]  /*12f0*/  ISETP.GE.U32.AND P0, PT, R2, 0xfe, PT ;  /* 0x000000fe0200780c */ /* 0x000fda0003f06070 */
[----:B------:R-:W-:Y:S05]  /*1300*/  @!P0 BRA `(.L_x_16) ;  /* 0x0000000000808947 */ /* 0x000fea0003800000 */
[----:B------:R-:W-:-:S13]  /*1310*/  ISETP.GT.AND P0, PT, R7, 0xfe, PT ;  /* 0x000000fe0700780c */ /* 0x000fda0003f04270 */
[----:B------:R-:W-:Y:S05]  /*1320*/  @P0 BRA `(.L_x_17) ;  /* 0x00000000006c0947 */ /* 0x000fea0003800000 */
[----:B------:R-:W-:-:S13]  /*1330*/  ISETP.GE.AND P0, PT, R7, 0x1, PT ;  /* 0x000000010700780c */ /* 0x000fda0003f06270 */
[----:B------:R-:W-:Y:S05]  /*1340*/  @P0 BRA `(.L_x_18) ;  /* 0x0000000000740947 */ /* 0x000fea0003800000 */
[----:B------:R-:W-:Y:S02]  /*1350*/  ISETP.GE.AND P0, PT, R7, -0x18, PT ;  /* 0xffffffe80700780c */ /* 0x000fe40003f06270 */
[----:B------:R-:W-:-:S11]  /*1360*/  LOP3.LUT R8, R8, 0x80000000, RZ, 0xc0, !PT ;  /* 0x8000000008087812 */ /* 0x000fd600078ec0ff */
[----:B------:R-:W-:Y:S05]  /*1370*/  @!P0 BRA `(.L_x_18) ;  /* 0x0000000000688947 */ /* 0x000fea0003800000 */
[-CC-:B------:R-:W-:Y:S01]  /*1380*/  FFMA.RZ R2, R13, R9.reuse, R10.reuse ;  /* 0x000000090d027223 */ /* 0x180fe2000000c00a */
[----:B------:R-:W-:Y:S01]  /*1390*/  IADD3 R6, PT, PT, R7, 0x20, RZ ;  /* 0x0000002007067810 */ /* 0x000fe20007ffe0ff */
[-CC-:B------:R-:W-:Y:S01]  /*13a0*/  FFMA.RM R3, R13, R9.reuse, R10.reuse ;  /* 0x000000090d037223 */ /* 0x180fe2000000400a */
[----:B------:R-:W-:Y:S02]  /*13b0*/  ISETP.NE.AND P2, PT, R7, RZ, PT ;  /* 0x000000ff0700720c */ /* 0x000fe40003f45270 */
[----:B------:R-:W-:Y:S01]  /*13c0*/  LOP3.LUT R5, R2, 0x7fffff, RZ, 0xc0, !PT ;  /* 0x007fffff02057812 */ /* 0x000fe200078ec0ff */
[----:B------:R-:W-:Y:S01]  /*13d0*/  FFMA.RP R2, R13, R9, R10 ;  /* 0x000000090d027223 */ /* 0x000fe2000000800a */
[----:B------:R-:W-:Y:S02]  /*13e0*/  ISETP.NE.AND P1, PT, R7, RZ, PT ;  /* 0x000000ff0700720c */ /* 0x000fe40003f25270 */
[----:B------:R-:W-:Y:S02]  /*13f0*/  LOP3.LUT R5, R5, 0x800000, RZ, 0xfc, !PT ;  /* 0x0080000005057812 */ /* 0x000fe400078efcff */
[----:B------:R-:W-:-:S02]  /*1400*/  IADD3 R7, PT, PT, -R7, RZ, RZ ;  /* 0x000000ff07077210 */ /* 0x000fc40007ffe1ff */
[----:B------:R-:W-:Y:S02]  /*1410*/  SHF.L.U32 R6, R5, R6, RZ ;  /* 0x0000000605067219 */ /* 0x000fe400000006ff */
[----:B------:R-:W-:Y:S02]  /*1420*/  FSETP.NEU.FTZ.AND P0, PT, R2, R3, PT ;  /* 0x000000030200720b */ /* 0x000fe40003f1d000 */
[----:B------:R-:W-:Y:S02]  /*1430*/  SEL R2, R7, RZ, P2 ;  /* 0x000000ff07027207 */ /* 0x000fe40001000000 */
[----:B------:R-:W-:Y:S02]  /*1440*/  ISETP.NE.AND P1, PT, R6, RZ, P1 ;  /* 0x000000ff0600720c */ /* 0x000fe40000f25270 */
[----:B------:R-:W-:Y:S02]  /*1450*/  SHF.R.U32.HI R2, RZ, R2, R5 ;  /* 0x00000002ff027219 */ /* 0x000fe40000011605 */
[----:B------:R-:W-:-:S02]  /*1460*/  PLOP3.LUT P0, PT, P0, P1, PT, 0xf8, 0x8f ;  /* 0x00000000008f781c */ /* 0x000fc40000703f70 */
[----:B------:R-:W-:Y:S02]  /*1470*/  SHF.R.U32.HI R6, RZ, 0x1, R2 ;  /* 0x00000001ff067819 */ /* 0x000fe40000011602 */
[----:B------:R-:W-:-:S04]  /*1480*/  SEL R3, RZ, 0x1, !P0 ;  /* 0x00000001ff037807 */ /* 0x000fc80004000000 */
[----:B------:R-:W-:-:S04]  /*1490*/  LOP3.LUT R3, R3, 0x1, R6, 0xf8, !PT ;  /* 0x0000000103037812 */ /* 0x000fc800078ef806 */
[----:B------:R-:W-:-:S05]  /*14a0*/  LOP3.LUT R3, R3, R2, RZ, 0xc0, !PT ;  /* 0x0000000203037212 */ /* 0x000fca00078ec0ff */
[----:B------:R-:W-:-:S05]  /*14b0*/  IMAD.IADD R3, R6, 0x1, R3 ;  /* 0x0000000106037824 */ /* 0x000fca00078e0203 */
[----:B------:R-:W-:Y:S01]  /*14c0*/  LOP3.LUT R8, R3, R8, RZ, 0xfc, !PT ;  /* 0x0000000803087212 */ /* 0x000fe200078efcff */
[----:B------:R-:W-:Y:S06]  /*14d0*/  BRA `(.L_x_18) ;  /* 0x0000000000107947 */ /* 0x000fec0003800000 */
.L_x_17:
[----:B------:R-:W-:-:S04]  /*14e0*/  LOP3.LUT R8, R8, 0x80000000, RZ, 0xc0, !PT ;  /* 0x8000000008087812 */ /* 0x000fc800078ec0ff */
[----:B------:R-:W-:Y:S01]  /*14f0*/  LOP3.LUT R8, R8, 0x7f800000, RZ, 0xfc, !PT ;  /* 0x7f80000008087812 */ /* 0x000fe200078efcff */
[----:B------:R-:W-:Y:S06]  /*1500*/  BRA `(.L_x_18) ;  /* 0x0000000000047947 */ /* 0x000fec0003800000 */
.L_x_16:
[----:B------:R-:W-:-:S07]  /*1510*/  LEA R8, R3, R8, 0x17 ;  /* 0x0000000803087211 */ /* 0x000fce00078eb8ff */
.L_x_18:
[----:B------:R-:W-:Y:S05]  /*1520*/  BSYNC.RECONVERGENT B2 ;  /* 0x0000000000027941 */ /* 0x000fea0003800200 */
.L_x_15:
[----:B------:R-:W-:Y:S05]  /*1530*/  BRA `(.L_x_19) ;  /* 0x0000000000207947 */ /* 0x000fea0003800000 */
.L_x_14:
[----:B------:R-:W-:-:S04]  /*1540*/  LOP3.LUT R3, R3, 0x80000000, R26, 0x48, !PT ;  /* 0x8000000003037812 */ /* 0x000fc800078e481a */
[----:B------:R-:W-:Y:S01]  /*1550*/  LOP3.LUT R8, R3, 0x7f800000, RZ, 0xfc, !PT ;  /* 0x7f80000003087812 */ /* 0x000fe200078efcff */
[----:B------:R-:W-:Y:S06]  /*1560*/  BRA `(.L_x_19) ;  /* 0x0000000000147947 */ /* 0x000fec0003800000 */
.L_x_13:
[----:B------:R-:W-:Y:S01]  /*1570*/  LOP3.LUT R8, R3, 0x80000000, R26, 0x48, !PT ;  /* 0x8000000003087812 */ /* 0x000fe200078e481a */
[----:B------:R-:W-:Y:S06]  /*1580*/  BRA `(.L_x_19) ;  /* 0x00000000000c7947 */ /* 0x000fec0003800000 */
.L_x_12:
[----:B------:R-:W0:Y:S01]  /*1590*/  MUFU.RSQ R8, -QNAN ;  /* 0xffc0000000087908 */ /* 0x000e220000001400 */
[----:B------:R-:W-:Y:S05]  /*15a0*/  BRA `(.L_x_19) ;  /* 0x0000000000047947 */ /* 0x000fea0003800000 */
.L_x_11:
[----:B------:R-:W-:-:S07]  /*15b0*/  FADD.FTZ R8, R26, R2 ;  /* 0x000000021a087221 */ /* 0x000fce0000010000 */
.L_x_19:
[----:B------:R-:W-:Y:S05]  /*15c0*/  BSYNC.RECONVERGENT B1 ;  /* 0x0000000000017941 */ /* 0x000fea0003800200 */
.L_x_9:
[----:B------:R-:W-:-:S04]  /*15d0*/  HFMA2 R5, -RZ, RZ, 0, 0 ;  /* 0x00000000ff057431 */ /* 0x000fc800000001ff */
[----:B0-----:R-:W-:Y:S05]  /*15e0*/  RET.REL.NODEC R4 `(_Z9ID2kernelPfiPiiiiS0_S_) ;  /* 0xffffffe804847950 */ /* 0x001fea0003c3ffff */
.L_x_20:
[----:B------:R-:W-:-:S00]  /*15f0*/  BRA `(.L_x_20) ;  /* 0xfffffffc00fc7947 */ /* 0x000fc0000383ffff */
[----:B------:R-:W-:-:S00]  /*1600*/  NOP ;  /* 0x0000000000007918 */ /* 0x000fc00000000000 */
[----:B------:R-:W-:-:S00]  /*1610*/  NOP ;  /* 0x0000000000007918 */ /* 0x000fc00000000000 */
[----:B------:R-:W-:-:S00]  /*1620*/  NOP ;  /* 0x0000000000007918 */ /* 0x000fc00000000000 */
[----:B------:R-:W-:-:S00]  /*1630*/  NOP ;  /* 0x0000000000007918 */ /* 0x000fc00000000000 */
[----:B------:R-:W-:-:S00]  /*1640*/  NOP ;  /* 0x0000000000007918 */ /* 0x000fc00000000000 */
[----:B------:R-:W-:-:S00]  /*1650*/  NOP ;  /* 0x0000000000007918 */ /* 0x000fc00000000000 */
[----:B------:R-:W-:-:S00]  /*1660*/  NOP ;  /* 0x0000000000007918 */ /* 0x000fc00000000000 */
[----:B------:R-:W-:-:S00]  /*1670*/  NOP ;  /* 0x0000000000007918 */ /* 0x000fc00000000000 */
.L_x_21:


//--------------------- .nv.shared.reserved.0     --------------------------
	.section	.nv.shared.reserved.0,"aw",@nobits
	.weak		__nv_reservedSMEM_offset_0_alias
	.size		__nv_reservedSMEM_offset_0_alias, 0, 64
	.other		__nv_reservedSMEM_offset_0_alias,@"STO_CUDA_RESERVED_SHARED STV_DEFAULT"
__nv_reservedSMEM_offset_0_alias:
	.zero		0
	.zero		64


//--------------------- .nv.constant0._Z9ID2kernelPfiPiiiiS0_S_ --------------------------
	.section	.nv.constant0._Z9ID2kernelPfiPiiiiS0_S_,"a",@progbits
	.sectionflags	@""
	.align	4
.nv.constant0._Z9ID2kernelPfiPiiiiS0_S_:
	.zero		952


//--------------------- SYMBOLS --------------------------

	.type		.nv.reservedSmem.offset0,@object
	.size		.nv.reservedSmem.offset0,0x4
